//
// Generated by NVIDIA NVVM Compiler
//
// Compiler Build ID: CL-36424714
// Cuda compilation tools, release 13.0, V13.0.88
// Based on NVVM 20.0.0
//

.version 9.0
.target sm_100
.address_size 64

	// .globl	_Z13initAndUpdatePfS_ii
.global .align 4 .b8 __cudart_i2opi_f[24] = {65, 144, 67, 60, 153, 149, 98, 219, 192, 221, 52, 245, 209, 87, 39, 252, 41, 21, 68, 78, 110, 131, 249, 162};

.visible .entry _Z13initAndUpdatePfS_ii(
	.param .u64 .ptr .align 1 _Z13initAndUpdatePfS_ii_param_0,
	.param .u64 .ptr .align 1 _Z13initAndUpdatePfS_ii_param_1,
	.param .u32 _Z13initAndUpdatePfS_ii_param_2,
	.param .u32 _Z13initAndUpdatePfS_ii_param_3
)
{
	.local .align 4 .b8 	__local_depot0[28];
	.reg .b64 	%SP;
	.reg .b64 	%SPL;
	.reg .pred 	%p<22>;
	.reg .b32 	%r<57>;
	.reg .b32 	%f<67>;
	.reg .b64 	%rd<28>;
	.reg .b64 	%fd<92>;

	mov.u64 	%SPL, __local_depot0;
	ld.param.u64 	%rd11, [_Z13initAndUpdatePfS_ii_param_0];
	ld.param.u64 	%rd12, [_Z13initAndUpdatePfS_ii_param_1];
	ld.param.u32 	%r21, [_Z13initAndUpdatePfS_ii_param_2];
	ld.param.u32 	%r22, [_Z13initAndUpdatePfS_ii_param_3];
	add.u64 	%rd1, %SPL, 0;
	mov.u32 	%r23, %ntid.x;
	mov.u32 	%r24, %ctaid.x;
	mov.u32 	%r25, %tid.x;
	mad.lo.s32 	%r1, %r23, %r24, %r25;
	setp.ge.s32 	%p1, %r1, %r21;
	@%p1 bra 	$L__BB0_22;
	cvt.rn.f32.s32 	%f10, %r1;
	add.s32 	%r26, %r21, -1;
	cvt.rn.f32.s32 	%f11, %r26;
	div.rn.f32 	%f12, %f10, %f11;
	mul.f32 	%f1, %f12, 0f40C90FDB;
	mul.f32 	%f13, %f1, 0f3F22F983;
	cvt.rni.s32.f32 	%r55, %f13;
	cvt.rn.f32.s32 	%f14, %r55;
	fma.rn.f32 	%f15, %f14, 0fBFC90FDA, %f1;
	fma.rn.f32 	%f16, %f14, 0fB3A22168, %f15;
	fma.rn.f32 	%f65, %f14, 0fA7C234C5, %f16;
	abs.f32 	%f3, %f1;
	setp.ltu.f32 	%p2, %f3, 0f47CE4780;
	@%p2 bra 	$L__BB0_9;
	setp.neu.f32 	%p3, %f3, 0f7F800000;
	@%p3 bra 	$L__BB0_4;
	mov.f32 	%f19, 0f00000000;
	mul.rn.f32 	%f65, %f1, %f19;
	mov.b32 	%r55, 0;
	bra.uni 	$L__BB0_9;
$L__BB0_4:
	mov.b32 	%r3, %f1;
	shl.b32 	%r28, %r3, 8;
	or.b32  	%r4, %r28, -2147483648;
	mov.b64 	%rd27, 0;
	mov.b32 	%r52, 0;
	mov.u64 	%rd25, __cudart_i2opi_f;
	mov.u64 	%rd26, %rd1;
$L__BB0_5:
	.pragma "nounroll";
	ld.global.nc.u32 	%r29, [%rd25];
	mad.wide.u32 	%rd16, %r29, %r4, %rd27;
	shr.u64 	%rd27, %rd16, 32;
	st.local.u32 	[%rd26], %rd16;
	add.s32 	%r52, %r52, 1;
	add.s64 	%rd26, %rd26, 4;
	add.s64 	%rd25, %rd25, 4;
	setp.ne.s32 	%p4, %r52, 6;
	@%p4 bra 	$L__BB0_5;
	shr.u32 	%r30, %r3, 23;
	st.local.u32 	[%rd1+24], %rd27;
	and.b32  	%r7, %r30, 31;
	and.b32  	%r31, %r30, 224;
	add.s32 	%r32, %r31, -128;
	shr.u32 	%r33, %r32, 5;
	mul.wide.u32 	%rd17, %r33, 4;
	sub.s64 	%rd8, %rd1, %rd17;
	ld.local.u32 	%r53, [%rd8+24];
	ld.local.u32 	%r54, [%rd8+20];
	setp.eq.s32 	%p5, %r7, 0;
	@%p5 bra 	$L__BB0_8;
	shf.l.wrap.b32 	%r53, %r54, %r53, %r7;
	ld.local.u32 	%r34, [%rd8+16];
	shf.l.wrap.b32 	%r54, %r34, %r54, %r7;
$L__BB0_8:
	shr.u32 	%r35, %r53, 30;
	shf.l.wrap.b32 	%r36, %r54, %r53, 2;
	shl.b32 	%r37, %r54, 2;
	shr.u32 	%r38, %r36, 31;
	add.s32 	%r39, %r38, %r35;
	neg.s32 	%r40, %r39;
	setp.lt.s32 	%p6, %r3, 0;
	selp.b32 	%r55, %r40, %r39, %p6;
	xor.b32  	%r41, %r36, %r3;
	shr.s32 	%r42, %r36, 31;
	xor.b32  	%r43, %r42, %r36;
	xor.b32  	%r44, %r42, %r37;
	cvt.u64.u32 	%rd18, %r43;
	shl.b64 	%rd19, %rd18, 32;
	cvt.u64.u32 	%rd20, %r44;
	or.b64  	%rd21, %rd19, %rd20;
	cvt.rn.f64.s64 	%fd1, %rd21;
	mul.f64 	%fd2, %fd1, 0d3BF921FB54442D19;
	cvt.rn.f32.f64 	%f17, %fd2;
	neg.f32 	%f18, %f17;
	setp.lt.s32 	%p7, %r41, 0;
	selp.f32 	%f65, %f18, %f17, %p7;
$L__BB0_9:
	mul.rn.f32 	%f20, %f65, %f65;
	and.b32  	%r46, %r55, 1;
	setp.eq.b32 	%p8, %r46, 1;
	selp.f32 	%f21, 0f3F800000, %f65, %p8;
	fma.rn.f32 	%f22, %f20, %f21, 0f00000000;
	fma.rn.f32 	%f23, %f20, 0f37CBAC00, 0fBAB607ED;
	selp.f32 	%f24, %f23, 0fB94D4153, %p8;
	selp.f32 	%f25, 0f3D2AAABB, 0f3C0885E4, %p8;
	fma.rn.f32 	%f26, %f24, %f20, %f25;
	selp.f32 	%f27, 0fBEFFFFFF, 0fBE2AAAA8, %p8;
	fma.rn.f32 	%f28, %f26, %f20, %f27;
	fma.rn.f32 	%f29, %f28, %f22, %f21;
	and.b32  	%r47, %r55, 2;
	setp.eq.s32 	%p9, %r47, 0;
	mov.f32 	%f30, 0f00000000;
	sub.f32 	%f31, %f30, %f29;
	selp.f32 	%f32, %f29, %f31, %p9;
	cvta.to.global.u64 	%rd22, %rd12;
	mul.wide.s32 	%rd23, %r1, 4;
	add.s64 	%rd9, %rd22, %rd23;
	st.global.f32 	[%rd9+4], %f32;
	cvta.to.global.u64 	%rd24, %rd11;
	add.s64 	%rd10, %rd24, %rd23;
	st.global.f32 	[%rd10+4], %f32;
	setp.eq.s32 	%p10, %r1, 0;
	add.s32 	%r48, %r1, 1;
	setp.eq.s32 	%p11, %r48, %r21;
	or.pred  	%p12, %p10, %p11;
	@%p12 bra 	$L__BB0_23;
	setp.lt.s32 	%p13, %r22, 1;
	@%p13 bra 	$L__BB0_22;
	and.b32  	%r16, %r22, 7;
	setp.lt.u32 	%p14, %r22, 8;
	@%p14 bra 	$L__BB0_14;
	ld.global.f32 	%f66, [%rd9+4];
	and.b32  	%r49, %r22, 2147483640;
	neg.s32 	%r56, %r49;
$L__BB0_13:
	.pragma "nounroll";
	cvt.f64.f32 	%fd3, %f66;
	add.f64 	%fd4, %fd3, %fd3;
	ld.global.f32 	%f33, [%rd10+4];
	cvt.f64.f32 	%fd5, %f33;
	sub.f64 	%fd6, %fd4, %fd5;
	mul.f64 	%fd7, %fd3, 0d3FC70A3D80000000;
	sub.f64 	%fd8, %fd6, %fd7;
	cvt.rn.f32.f64 	%f34, %fd8;
	st.global.f32 	[%rd10+4], %f66;
	st.global.f32 	[%rd9+4], %f34;
	cvt.f64.f32 	%fd9, %f34;
	add.f64 	%fd10, %fd9, %fd9;
	ld.global.f32 	%f35, [%rd10+4];
	cvt.f64.f32 	%fd11, %f35;
	sub.f64 	%fd12, %fd10, %fd11;
	mul.f64 	%fd13, %fd9, 0d3FC70A3D80000000;
	sub.f64 	%fd14, %fd12, %fd13;
	cvt.rn.f32.f64 	%f36, %fd14;
	st.global.f32 	[%rd10+4], %f34;
	st.global.f32 	[%rd9+4], %f36;
	cvt.f64.f32 	%fd15, %f36;
	add.f64 	%fd16, %fd15, %fd15;
	ld.global.f32 	%f37, [%rd10+4];
	cvt.f64.f32 	%fd17, %f37;
	sub.f64 	%fd18, %fd16, %fd17;
	mul.f64 	%fd19, %fd15, 0d3FC70A3D80000000;
	sub.f64 	%fd20, %fd18, %fd19;
	cvt.rn.f32.f64 	%f38, %fd20;
	st.global.f32 	[%rd10+4], %f36;
	st.global.f32 	[%rd9+4], %f38;
	cvt.f64.f32 	%fd21, %f38;
	add.f64 	%fd22, %fd21, %fd21;
	ld.global.f32 	%f39, [%rd10+4];
	cvt.f64.f32 	%fd23, %f39;
	sub.f64 	%fd24, %fd22, %fd23;
	mul.f64 	%fd25, %fd21, 0d3FC70A3D80000000;
	sub.f64 	%fd26, %fd24, %fd25;
	cvt.rn.f32.f64 	%f40, %fd26;
	st.global.f32 	[%rd10+4], %f38;
	st.global.f32 	[%rd9+4], %f40;
	cvt.f64.f32 	%fd27, %f40;
	add.f64 	%fd28, %fd27, %fd27;
	ld.global.f32 	%f41, [%rd10+4];
	cvt.f64.f32 	%fd29, %f41;
	sub.f64 	%fd30, %fd28, %fd29;
	mul.f64 	%fd31, %fd27, 0d3FC70A3D80000000;
	sub.f64 	%fd32, %fd30, %fd31;
	cvt.rn.f32.f64 	%f42, %fd32;
	st.global.f32 	[%rd10+4], %f40;
	st.global.f32 	[%rd9+4], %f42;
	cvt.f64.f32 	%fd33, %f42;
	add.f64 	%fd34, %fd33, %fd33;
	ld.global.f32 	%f43, [%rd10+4];
	cvt.f64.f32 	%fd35, %f43;
	sub.f64 	%fd36, %fd34, %fd35;
	mul.f64 	%fd37, %fd33, 0d3FC70A3D80000000;
	sub.f64 	%fd38, %fd36, %fd37;
	cvt.rn.f32.f64 	%f44, %fd38;
	st.global.f32 	[%rd10+4], %f42;
	st.global.f32 	[%rd9+4], %f44;
	cvt.f64.f32 	%fd39, %f44;
	add.f64 	%fd40, %fd39, %fd39;
	ld.global.f32 	%f45, [%rd10+4];
	cvt.f64.f32 	%fd41, %f45;
	sub.f64 	%fd42, %fd40, %fd41;
	mul.f64 	%fd43, %fd39, 0d3FC70A3D80000000;
	sub.f64 	%fd44, %fd42, %fd43;
	cvt.rn.f32.f64 	%f46, %fd44;
	st.global.f32 	[%rd10+4], %f44;
	st.global.f32 	[%rd9+4], %f46;
	cvt.f64.f32 	%fd45, %f46;
	add.f64 	%fd46, %fd45, %fd45;
	ld.global.f32 	%f47, [%rd10+4];
	cvt.f64.f32 	%fd47, %f47;
	sub.f64 	%fd48, %fd46, %fd47;
	mul.f64 	%fd49, %fd45, 0d3FC70A3D80000000;
	sub.f64 	%fd50, %fd48, %fd49;
	cvt.rn.f32.f64 	%f66, %fd50;
	st.global.f32 	[%rd10+4], %f46;
	st.global.f32 	[%rd9+4], %f66;
	add.s32 	%r56, %r56, 8;
	setp.ne.s32 	%p15, %r56, 0;
	@%p15 bra 	$L__BB0_13;
$L__BB0_14:
	setp.eq.s32 	%p16, %r16, 0;
	@%p16 bra 	$L__BB0_22;
	and.b32  	%r20, %r22, 3;
	setp.lt.u32 	%p17, %r16, 4;
	@%p17 bra 	$L__BB0_17;
	ld.global.f32 	%f48, [%rd9+4];
	cvt.f64.f32 	%fd51, %f48;
	add.f64 	%fd52, %fd51, %fd51;
	ld.global.f32 	%f49, [%rd10+4];
	cvt.f64.f32 	%fd53, %f49;
	sub.f64 	%fd54, %fd52, %fd53;
	mul.f64 	%fd55, %fd51, 0d3FC70A3D80000000;
	sub.f64 	%fd56, %fd54, %fd55;
	cvt.rn.f32.f64 	%f50, %fd56;
	st.global.f32 	[%rd10+4], %f48;
	st.global.f32 	[%rd9+4], %f50;
	cvt.f64.f32 	%fd57, %f50;
	add.f64 	%fd58, %fd57, %fd57;
	ld.global.f32 	%f51, [%rd10+4];
	cvt.f64.f32 	%fd59, %f51;
	sub.f64 	%fd60, %fd58, %fd59;
	mul.f64 	%fd61, %fd57, 0d3FC70A3D80000000;
	sub.f64 	%fd62, %fd60, %fd61;
	cvt.rn.f32.f64 	%f52, %fd62;
	st.global.f32 	[%rd10+4], %f50;
	st.global.f32 	[%rd9+4], %f52;
	cvt.f64.f32 	%fd63, %f52;
	add.f64 	%fd64, %fd63, %fd63;
	ld.global.f32 	%f53, [%rd10+4];
	cvt.f64.f32 	%fd65, %f53;
	sub.f64 	%fd66, %fd64, %fd65;
	mul.f64 	%fd67, %fd63, 0d3FC70A3D80000000;
	sub.f64 	%fd68, %fd66, %fd67;
	cvt.rn.f32.f64 	%f54, %fd68;
	st.global.f32 	[%rd10+4], %f52;
	st.global.f32 	[%rd9+4], %f54;
	cvt.f64.f32 	%fd69, %f54;
	add.f64 	%fd70, %fd69, %fd69;
	ld.global.f32 	%f55, [%rd10+4];
	cvt.f64.f32 	%fd71, %f55;
	sub.f64 	%fd72, %fd70, %fd71;
	mul.f64 	%fd73, %fd69, 0d3FC70A3D80000000;
	sub.f64 	%fd74, %fd72, %fd73;
	cvt.rn.f32.f64 	%f56, %fd74;
	st.global.f32 	[%rd10+4], %f54;
	st.global.f32 	[%rd9+4], %f56;
$L__BB0_17:
	setp.eq.s32 	%p18, %r20, 0;
	@%p18 bra 	$L__BB0_22;
	setp.eq.s32 	%p19, %r20, 1;
	@%p19 bra 	$L__BB0_20;
	ld.global.f32 	%f57, [%rd9+4];
	cvt.f64.f32 	%fd75, %f57;
	add.f64 	%fd76, %fd75, %fd75;
	ld.global.f32 	%f58, [%rd10+4];
	cvt.f64.f32 	%fd77, %f58;
	sub.f64 	%fd78, %fd76, %fd77;
	mul.f64 	%fd79, %fd75, 0d3FC70A3D80000000;
	sub.f64 	%fd80, %fd78, %fd79;
	cvt.rn.f32.f64 	%f59, %fd80;
	st.global.f32 	[%rd10+4], %f57;
	st.global.f32 	[%rd9+4], %f59;
	cvt.f64.f32 	%fd81, %f59;
	add.f64 	%fd82, %fd81, %fd81;
	ld.global.f32 	%f60, [%rd10+4];
	cvt.f64.f32 	%fd83, %f60;
	sub.f64 	%fd84, %fd82, %fd83;
	mul.f64 	%fd85, %fd81, 0d3FC70A3D80000000;
	sub.f64 	%fd86, %fd84, %fd85;
	cvt.rn.f32.f64 	%f61, %fd86;
	st.global.f32 	[%rd10+4], %f59;
	st.global.f32 	[%rd9+4], %f61;
$L__BB0_20:
	and.b32  	%r50, %r22, 1;
	setp.eq.b32 	%p20, %r50, 1;
	not.pred 	%p21, %p20;
	@%p21 bra 	$L__BB0_22;
	ld.global.f32 	%f62, [%rd9+4];
	cvt.f64.f32 	%fd87, %f62;
	add.f64 	%fd88, %fd87, %fd87;
	ld.global.f32 	%f63, [%rd10+4];
	cvt.f64.f32 	%fd89, %f63;
	sub.f64 	%fd90, %fd88, %fd89;
	fma.rn.f64 	%fd91, %fd87, 0dBFC70A3D80000000, %fd90;
	cvt.rn.f32.f64 	%f64, %fd91;
	st.global.f32 	[%rd10+4], %f62;
	st.global.f32 	[%rd9+4], %f64;
$L__BB0_22:
	ret;
$L__BB0_23:
	mov.b32 	%r51, 0;
	st.global.u32 	[%rd9+4], %r51;
	bra.uni 	$L__BB0_22;

}


// ===== COMPILED SASS (sm_100) =====

	.target	sm_100

	.elftype	@"ET_EXEC"


//--------------------- .note.nv.tkinfo           --------------------------
	.section	.note.nv.tkinfo,"",@"SHT_NOTE"
	.sectionflags	@"SHF_NOTE_NV_TKINFO"
	.tkinfo
        /*0018*/ 	.word	0x00000002
        /*0030*/ 	.string	""
        /*0030*/ 	.string	"ptxas"
        /*0030*/ 	.string	"Cuda compilation tools, release 13.0, V13.0.88"
        /*0030*/ 	.string	"Build cuda_13.0.r13.0/compiler.36424714_0"
        /*0030*/ 	.string	"-arch sm_100 -m 64 "



//--------------------- .note.nv.cuinfo           --------------------------
	.section	.note.nv.cuinfo,"",@"SHT_NOTE"
	.sectionflags	@"SHF_NOTE_NV_CUINFO"
        /*0018*/ 	.short	0x0002
        /*001a*/ 	.short	0x0064
        /*001c*/ 	.short	0x0082
	.zero		2


//--------------------- .nv.info                  --------------------------
	.section	.nv.info,"",@"SHT_CUDA_INFO"
	.align	4


	//----- nvinfo : EIATTR_REGCOUNT
	.align		4
        /*0000*/ 	.byte	0x04, 0x2f
        /*0002*/ 	.short	(.L_2 - .L_1)
	.align		4
.L_1:
        /*0004*/ 	.word	index@(_Z13initAndUpdatePfS_ii)
        /*0008*/ 	.word	0x0000001a


	//----- nvinfo : EIATTR_FRAME_SIZE
	.align		4
.L_2:
        /*000c*/ 	.byte	0x04, 0x11
        /*000e*/ 	.short	(.L_4 - .L_3)
	.align		4
.L_3:
        /*0010*/ 	.word	index@($__internal_0_$__cuda_sm3x_div_rn_noftz_f32_slowpath)
        /*0014*/ 	.word	0x00000020


	//----- nvinfo : EIATTR_FRAME_SIZE
	.align		4
.L_4:
        /*0018*/ 	.byte	0x04, 0x11
        /*001a*/ 	.short	(.L_6 - .L_5)
	.align		4
.L_5:
        /*001c*/ 	.word	index@(_Z13initAndUpdatePfS_ii)
        /*0020*/ 	.word	0x00000020


	//----- nvinfo : EIATTR_MIN_STACK_SIZE
	.align		4
.L_6:
        /*0024*/ 	.byte	0x04, 0x12
        /*0026*/ 	.short	(.L_8 - .L_7)
	.align		4
.L_7:
        /*0028*/ 	.word	index@(_Z13initAndUpdatePfS_ii)
        /*002c*/ 	.word	0x00000020
.L_8:


//--------------------- .nv.compat                --------------------------
	.section	.nv.compat,"",@"SHT_CUDA_COMPAT_INFO"
	.align	4
        /*0000*/ 	.byte	0x02, 0x09, 0x00, 0x00, 0x02, 0x02, 0x01, 0x00, 0x02, 0x05, 0x05, 0x00, 0x03, 0x07, 0x01, 0x01
        /*0010*/ 	.byte	0x02, 0x03, 0x00, 0x00, 0x02, 0x06, 0x01, 0x00, 0x04, 0x0b, 0x08, 0x00, 0x01, 0x00, 0x00, 0x00
        /*0020*/ 	.byte	0x00, 0x00, 0x00, 0x00


//--------------------- .nv.info._Z13initAndUpdatePfS_ii --------------------------
	.section	.nv.info._Z13initAndUpdatePfS_ii,"",@"SHT_CUDA_INFO"
	.sectionflags	@""
	.align	4


	//----- nvinfo : EIATTR_CUDA_API_VERSION
	.align		4
        /*0000*/ 	.byte	0x04, 0x37
        /*0002*/ 	.short	(.L_10 - .L_9)
.L_9:
        /*0004*/ 	.word	0x00000082


	//----- nvinfo : EIATTR_KPARAM_INFO
	.align		4
.L_10:
        /*0008*/ 	.byte	0x04, 0x17
        /*000a*/ 	.short	(.L_12 - .L_11)
.L_11:
        /*000c*/ 	.word	0x00000000
        /*0010*/ 	.short	0x0003
        /*0012*/ 	.short	0x0014
        /*0014*/ 	.byte	0x00, 0xf0, 0x11, 0x00


	//----- nvinfo : EIATTR_KPARAM_INFO
	.align		4
.L_12:
        /*0018*/ 	.byte	0x04, 0x17
        /*001a*/ 	.short	(.L_14 - .L_13)
.L_13:
        /*001c*/ 	.word	0x00000000
        /*0020*/ 	.short	0x0002
        /*0022*/ 	.short	0x0010
        /*0024*/ 	.byte	0x00, 0xf0, 0x11, 0x00


	//----- nvinfo : EIATTR_KPARAM_INFO
	.align		4
.L_14:
        /*0028*/ 	.byte	0x04, 0x17
        /*002a*/ 	.short	(.L_16 - .L_15)
.L_15:
        /*002c*/ 	.word	0x00000000
        /*0030*/ 	.short	0x0001
        /*0032*/ 	.short	0x0008
        /*0034*/ 	.byte	0x00, 0xf5, 0x21, 0x00


	//----- nvinfo : EIATTR_KPARAM_INFO
	.align		4
.L_16:
        /*0038*/ 	.byte	0x04, 0x17
        /*003a*/ 	.short	(.L_18 - .L_17)
.L_17:
        /*003c*/ 	.word	0x00000000
        /*0040*/ 	.short	0x0000
        /*0042*/ 	.short	0x0000
        /*0044*/ 	.byte	0x00, 0xf5, 0x21, 0x00


	//----- nvinfo : EIATTR_SPARSE_MMA_MASK
	.align		4
.L_18:
        /*0048*/ 	.byte	0x03, 0x50
        /*004a*/ 	.short	0x0000


	//----- nvinfo : EIATTR_MAXREG_COUNT
	.align		4
        /*004c*/ 	.byte	0x03, 0x1b
        /*004e*/ 	.short	0x00ff


	//----- nvinfo : EIATTR_MERCURY_ISA_VERSION
	.align		4
        /*0050*/ 	.byte	0x03, 0x5f
        /*0052*/ 	.short	0x0101


	//----- nvinfo : EIATTR_VRC_CTA_INIT_COUNT
	.align		4
        /*0054*/ 	.byte	0x02, 0x4a
	.zero		1
	.zero		1


	//----- nvinfo : EIATTR_EXIT_INSTR_OFFSETS
	.align		4
        /*0058*/ 	.byte	0x04, 0x1c
        /*005a*/ 	.short	(.L_20 - .L_19)


	//   ....[0]....
.L_19:
        /*005c*/ 	.word	0x00000080


	//   ....[1]....
        /*0060*/ 	.word	0x000007a0


	//   ....[2]....
        /*0064*/ 	.word	0x00000cf0


	//   ....[3]....
        /*0068*/ 	.word	0x00000fb0


	//   ....[4]....
        /*006c*/ 	.word	0x00001150


	//   ....[5]....
        /*0070*/ 	.word	0x00001220


	//   ....[6]....
        /*0074*/ 	.word	0x00001240


	//----- nvinfo : EIATTR_CRS_STACK_SIZE
	.align		4
.L_20:
        /*0078*/ 	.byte	0x04, 0x1e
        /*007a*/ 	.short	(.L_22 - .L_21)
.L_21:
        /*007c*/ 	.word	0x00000000


	//----- nvinfo : EIATTR_CBANK_PARAM_SIZE
	.align		4
.L_22:
        /*0080*/ 	.byte	0x03, 0x19
        /*0082*/ 	.short	0x0018


	//----- nvinfo : EIATTR_PARAM_CBANK
	.align		4
        /*0084*/ 	.byte	0x04, 0x0a
        /*0086*/ 	.short	(.L_24 - .L_23)
	.align		4
.L_23:
        /*0088*/ 	.word	index@(.nv.constant0._Z13initAndUpdatePfS_ii)
        /*008c*/ 	.short	0x0380
        /*008e*/ 	.short	0x0018


	//----- nvinfo : EIATTR_SW_WAR
	.align		4
.L_24:
        /*0090*/ 	.byte	0x04, 0x36
        /*0092*/ 	.short	(.L_26 - .L_25)
.L_25:
        /*0094*/ 	.word	0x00000008
.L_26:


//--------------------- .nv.callgraph             --------------------------
	.section	.nv.callgraph,"",@"SHT_CUDA_CALLGRAPH"
	.align	4
	.sectionentsize	8
	.align		4
        /*0000*/ 	.word	0x00000000
	.align		4
        /*0004*/ 	.word	0xffffffff
	.align		4
        /*0008*/ 	.word	0x00000000
	.align		4
        /*000c*/ 	.word	0xfffffffe
	.align		4
        /*0010*/ 	.word	0x00000000
	.align		4
        /*0014*/ 	.word	0xfffffffd
	.align		4
        /*0018*/ 	.word	0x00000000
	.align		4
        /*001c*/ 	.word	0xfffffffc


//--------------------- .nv.constant4             --------------------------
	.section	.nv.constant4,"a",@progbits
	.align	8
	.align		8
.nv.constant4:
        /*0000*/ 	.dword	__cudart_i2opi_f


//--------------------- .text._Z13initAndUpdatePfS_ii --------------------------
	.section	.text._Z13initAndUpdatePfS_ii,"ax",@progbits
	.align	128
        .global         _Z13initAndUpdatePfS_ii
        .type           _Z13initAndUpdatePfS_ii,@function
        .size           _Z13initAndUpdatePfS_ii,(.L_x_22 - _Z13initAndUpdatePfS_ii)
        .other          _Z13initAndUpdatePfS_ii,@"STO_CUDA_ENTRY STV_DEFAULT"
_Z13initAndUpdatePfS_ii:
.text._Z13initAndUpdatePfS_ii:
[----:B------:R-:W0:Y:S01]  /*0000*/  LDC R1, c[0x0][0x37c] ;  /* 0x0000df00ff017b82 */ /* 0x000e220000000800 */
[----:B------:R-:W1:Y:S01]  /*0010*/  S2R R5, SR_CTAID.X ;  /* 0x0000000000057919 */ /* 0x000e620000002500 */
[----:B------:R-:W1:Y:S01]  /*0020*/  LDCU UR5, c[0x0][0x360] ;  /* 0x00006c00ff0577ac */ /* 0x000e620008000800 */
[----:B0-----:R-:W-:Y:S01]  /*0030*/  VIADD R1, R1, 0xffffffe0 ;  /* 0xffffffe001017836 */ /* 0x001fe20000000000 */
[----:B------:R-:W1:Y:S01]  /*0040*/  S2R R0, SR_TID.X ;  /* 0x0000000000007919 */ /* 0x000e620000002100 */
[----:B------:R-:W0:Y:S01]  /*0050*/  LDCU UR4, c[0x0][0x390] ;  /* 0x00007200ff0477ac */ /* 0x000e220008000800 */
[----:B-1----:R-:W-:-:S05]  /*0060*/  IMAD R5, R5, UR5, R0 ;  /* 0x0000000505057c24 */ /* 0x002fca000f8e0200 */
[----:B0-----:R-:W-:-:S13]  /*0070*/  ISETP.GE.AND P0, PT, R5, UR4, PT ;  /* 0x0000000405007c0c */ /* 0x001fda000bf06270 */
[----:B------:R-:W-:Y:S05]  /*0080*/  @P0 EXIT ;  /* 0x000000000000094d */ /* 0x000fea0003800000 */
[----:B------:R-:W-:Y:S01]  /*0090*/  UIADD3 UR4, UPT, UPT, UR4, -0x1, URZ ;  /* 0xffffffff04047890 */ /* 0x000fe2000fffe0ff */
[----:B------:R-:W-:Y:S01]  /*00a0*/  I2FP.F32.S32 R0, R5 ;  /* 0x0000000500007245 */ /* 0x000fe20000201400 */
[----:B------:R-:W-:Y:S04]  /*00b0*/  BSSY.RECONVERGENT B0, `(.L_x_0) ;  /* 0x000000d000007945 */ /* 0x000fe80003800200 */
[----:B------:R-:W-:-:S04]  /*00c0*/  I2FP.F32.S32 R3, UR4 ;  /* 0x0000000400037c45 */ /* 0x000fc80008201400 */
[----:B------:R-:W0:Y:S08]  /*00d0*/  MUFU.RCP R2, R3 ;  /* 0x0000000300027308 */ /* 0x000e300000001000 */
[----:B------:R-:W1:Y:S01]  /*00e0*/  FCHK P0, R0, R3 ;  /* 0x0000000300007302 */ /* 0x000e620000000000 */
[----:B0-----:R-:W-:-:S04]  /*00f0*/  FFMA R7, -R3, R2, 1 ;  /* 0x3f80000003077423 */ /* 0x001fc80000000102 */
[----:B------:R-:W-:-:S04]  /*0100*/  FFMA R7, R2, R7, R2 ;  /* 0x0000000702077223 */ /* 0x000fc80000000002 */
[----:B------:R-:W-:-:S04]  /*0110*/  FFMA R2, R0, R7, RZ ;  /* 0x0000000700027223 */ /* 0x000fc800000000ff */
[----:B------:R-:W-:-:S04]  /*0120*/  FFMA R4, -R3, R2, R0 ;  /* 0x0000000203047223 */ /* 0x000fc80000000100 */
[----:B------:R-:W-:Y:S01]  /*0130*/  FFMA R7, R7, R4, R2 ;  /* 0x0000000407077223 */ /* 0x000fe20000000002 */
[----:B-1----:R-:W-:Y:S06]  /*0140*/  @!P0 BRA `(.L_x_1) ;  /* 0x00000000000c8947 */ /* 0x002fec0003800000 */
[----:B------:R-:W-:-:S07]  /*0150*/  MOV R2, 0x170 ;  /* 0x0000017000027802 */ /* 0x000fce0000000f00 */
[----:B------:R-:W-:Y:S05]  /*0160*/  CALL.REL.NOINC `($__internal_0_$__cuda_sm3x_div_rn_noftz_f32_slowpath) ;  /* 0x0000001000387944 */ /* 0x000fea0003c00000 */
[----:B------:R-:W-:-:S07]  /*0170*/  IMAD.MOV.U32 R7, RZ, RZ, R0 ;  /* 0x000000ffff077224 */ /* 0x000fce00078e0000 */
.L_x_1:
[----:B------:R-:W-:Y:S05]  /*0180*/  BSYNC.RECONVERGENT B0 ;  /* 0x0000000000007941 */ /* 0x000fea0003800200 */
.L_x_0:
[----:B------:R-:W-:Y:S01]  /*0190*/  FMUL R7, R7, 6.2831854820251464844 ;  /* 0x40c90fdb07077820 */ /* 0x000fe20000400000 */
[----:B------:R-:W0:Y:S01]  /*01a0*/  LDCU.64 UR6, c[0x0][0x358] ;  /* 0x00006b00ff0677ac */ /* 0x000e220008000a00 */
[----:B------:R-:W-:Y:S02]  /*01b0*/  BSSY.RECONVERGENT B0, `(.L_x_2) ;  /* 0x0000040000007945 */ /* 0x000fe40003800200 */
[C---:B------:R-:W-:Y:S01]  /*01c0*/  FMUL R0, R7.reuse, 0.63661974668502807617 ;  /* 0x3f22f98307007820 */ /* 0x040fe20000400000 */
[----:B------:R-:W-:-:S05]  /*01d0*/  FSETP.GE.AND P0, PT, |R7|, 105615, PT ;  /* 0x47ce47800700780b */ /* 0x000fca0003f06200 */
[----:B------:R-:W1:Y:S02]  /*01e0*/  F2I.NTZ R0, R0 ;  /* 0x0000000000007305 */ /* 0x000e640000203100 */
[----:B-1----:R-:W-:-:S05]  /*01f0*/  I2FP.F32.S32 R2, R0 ;  /* 0x0000000000027245 */ /* 0x002fca0000201400 */
[----:B------:R-:W-:-:S04]  /*0200*/  FFMA R3, R2, -1.5707962512969970703, R7 ;  /* 0xbfc90fda02037823 */ /* 0x000fc80000000007 */
[----:B------:R-:W-:-:S04]  /*0210*/  FFMA R3, R2, -7.5497894158615963534e-08, R3 ;  /* 0xb3a2216802037823 */ /* 0x000fc80000000003 */
[----:B------:R-:W-:Y:S01]  /*0220*/  FFMA R4, R2, -5.3903029534742383927e-15, R3 ;  /* 0xa7c234c502047823 */ /* 0x000fe20000000003 */
[----:B0-----:R-:W-:Y:S06]  /*0230*/  @!P0 BRA `(.L_x_3) ;  /* 0x0000000000dc8947 */ /* 0x001fec0003800000 */
[----:B------:R-:W-:-:S13]  /*0240*/  FSETP.NEU.AND P0, PT, |R7|, +INF , PT ;  /* 0x7f8000000700780b */ /* 0x000fda0003f0d200 */
[----:B------:R-:W-:Y:S01]  /*0250*/  @!P0 FMUL R4, RZ, R7 ;  /* 0x00000007ff048220 */ /* 0x000fe20000400000 */
[----:B------:R-:W-:Y:S01]  /*0260*/  @!P0 IMAD.MOV.U32 R0, RZ, RZ, RZ ;  /* 0x000000ffff008224 */ /* 0x000fe200078e00ff */
[----:B------:R-:W-:Y:S06]  /*0270*/  @!P0 BRA `(.L_x_3) ;  /* 0x0000000000cc8947 */ /* 0x000fec0003800000 */
[----:B------:R-:W-:Y:S01]  /*0280*/  IMAD.SHL.U32 R2, R7, 0x100, RZ ;  /* 0x0000010007027824 */ /* 0x000fe200078e00ff */
[----:B------:R-:W0:Y:S01]  /*0290*/  LDCU.64 UR8, c[0x4][URZ] ;  /* 0x01000000ff0877ac */ /* 0x000e220008000a00 */
[----:B------:R-:W-:Y:S02]  /*02a0*/  IMAD.MOV.U32 R6, RZ, RZ, RZ ;  /* 0x000000ffff067224 */ /* 0x000fe400078e00ff */
[----:B------:R-:W-:Y:S01]  /*02b0*/  IMAD.MOV.U32 R0, RZ, RZ, R1 ;  /* 0x000000ffff007224 */ /* 0x000fe200078e0001 */
[----:B------:R-:W-:Y:S01]  /*02c0*/  LOP3.LUT R13, R2, 0x80000000, RZ, 0xfc, !PT ;  /* 0x80000000020d7812 */ /* 0x000fe200078efcff */
[----:B------:R-:W-:Y:S01]  /*02d0*/  UMOV UR5, URZ ;  /* 0x000000ff00057c82 */ /* 0x000fe20008000000 */
[----:B------:R-:W-:-:S05]  /*02e0*/  UMOV UR4, URZ ;  /* 0x000000ff00047c82 */ /* 0x000fca0008000000 */
.L_x_4:
[----:B0-----:R-:W-:Y:S02]  /*02f0*/  IMAD.U32 R8, RZ, RZ, UR8 ;  /* 0x00000008ff087e24 */ /* 0x001fe4000f8e00ff */
[----:B------:R-:W-:-:S05]  /*0300*/  IMAD.U32 R9, RZ, RZ, UR9 ;  /* 0x00000009ff097e24 */ /* 0x000fca000f8e00ff */
[----:B------:R-:W2:Y:S01]  /*0310*/  LDG.E.CONSTANT R2, desc[UR6][R8.64] ;  /* 0x0000000608027981 */ /* 0x000ea2000c1e9900 */
[----:B------:R-:W-:Y:S02]  /*0320*/  UIADD3 UR8, UP0, UPT, UR8, 0x4, URZ ;  /* 0x0000000408087890 */ /* 0x000fe4000ff1e0ff */
[----:B------:R-:W-:Y:S02]  /*0330*/  UIADD3 UR4, UPT, UPT, UR4, 0x1, URZ ;  /* 0x0000000104047890 */ /* 0x000fe4000fffe0ff */
[----:B------:R-:W-:Y:S02]  /*0340*/  UIADD3.X UR9, UPT, UPT, URZ, UR9, URZ, UP0, !UPT ;  /* 0x00000009ff097290 */ /* 0x000fe400087fe4ff */
[----:B------:R-:W-:Y:S01]  /*0350*/  UISETP.NE.AND UP0, UPT, UR4, 0x6, UPT ;  /* 0x000000060400788c */ /* 0x000fe2000bf05270 */
[----:B--2---:R-:W-:-:S03]  /*0360*/  IMAD.WIDE.U32 R2, R2, R13, RZ ;  /* 0x0000000d02027225 */ /* 0x004fc600078e00ff */
[----:B------:R-:W-:-:S04]  /*0370*/  IADD3 R11, P0, PT, R2, R6, RZ ;  /* 0x00000006020b7210 */ /* 0x000fc80007f1e0ff */
[----:B------:R-:W-:Y:S01]  /*0380*/  IADD3.X R6, PT, PT, R3, UR5, RZ, P0, !PT ;  /* 0x0000000503067c10 */ /* 0x000fe200087fe4ff */
[----:B------:R0:W-:Y:S02]  /*0390*/  STL [R0], R11 ;  /* 0x0000000b00007387 */ /* 0x0001e40000100800 */
[----:B0-----:R-:W-:Y:S01]  /*03a0*/  VIADD R0, R0, 0x4 ;  /* 0x0000000400007836 */ /* 0x001fe20000000000 */
[----:B------:R-:W-:Y:S06]  /*03b0*/  BRA.U UP0, `(.L_x_4) ;  /* 0xfffffffd00cc7547 */ /* 0x000fec000b83ffff */
[----:B------:R-:W-:Y:S01]  /*03c0*/  SHF.R.U32.HI R4, RZ, 0x17, R7 ;  /* 0x00000017ff047819 */ /* 0x000fe20000011607 */
[----:B------:R0:W-:Y:S03]  /*03d0*/  STL [R1+0x18], R6 ;  /* 0x0000180601007387 */ /* 0x0001e60000100800 */
[C---:B------:R-:W-:Y:S02]  /*03e0*/  LOP3.LUT R0, R4.reuse, 0xe0, RZ, 0xc0, !PT ;  /* 0x000000e004007812 */ /* 0x040fe400078ec0ff */
[----:B------:R-:W-:-:S03]  /*03f0*/  LOP3.LUT P0, RZ, R4, 0x1f, RZ, 0xc0, !PT ;  /* 0x0000001f04ff7812 */ /* 0x000fc6000780c0ff */
[----:B------:R-:W-:-:S05]  /*0400*/  VIADD R0, R0, 0xffffff80 ;  /* 0xffffff8000007836 */ /* 0x000fca0000000000 */
[----:B------:R-:W-:-:S05]  /*0410*/  SHF.R.U32.HI R0, RZ, 0x5, R0 ;  /* 0x00000005ff007819 */ /* 0x000fca0000011600 */
[----:B------:R-:W-:-:S05]  /*0420*/  IMAD R10, R0, -0x4, R1 ;  /* 0xfffffffc000a7824 */ /* 0x000fca00078e0201 */
[----:B------:R-:W2:Y:S04]  /*0430*/  LDL R0, [R10+0x18] ;  /* 0x000018000a007983 */ /* 0x000ea80000100800 */
[----:B------:R-:W2:Y:S04]  /*0440*/  LDL R3, [R10+0x14] ;  /* 0x000014000a037983 */ /* 0x000ea80000100800 */
[----:B------:R-:W3:Y:S01]  /*0450*/  @P0 LDL R2, [R10+0x10] ;  /* 0x000010000a020983 */ /* 0x000ee20000100800 */
[----:B------:R-:W-:Y:S01]  /*0460*/  LOP3.LUT R4, R4, 0x1f, RZ, 0xc0, !PT ;  /* 0x0000001f04047812 */ /* 0x000fe200078ec0ff */
[----:B------:R-:W-:Y:S01]  /*0470*/  UMOV UR4, 0x54442d19 ;  /* 0x54442d1900047882 */ /* 0x000fe20000000000 */
[----:B------:R-:W-:-:S02]  /*0480*/  UMOV UR5, 0x3bf921fb ;  /* 0x3bf921fb00057882 */ /* 0x000fc40000000000 */
[-C--:B--2---:R-:W-:Y:S02]  /*0490*/  @P0 SHF.L.W.U32.HI R0, R3, R4.reuse, R0 ;  /* 0x0000000403000219 */ /* 0x084fe40000010e00 */
[----:B---3--:R-:W-:Y:S02]  /*04a0*/  @P0 SHF.L.W.U32.HI R3, R2, R4, R3 ;  /* 0x0000000402030219 */ /* 0x008fe40000010e03 */
[----:B------:R-:W-:Y:S02]  /*04b0*/  ISETP.GE.AND P0, PT, R7, RZ, PT ;  /* 0x000000ff0700720c */ /* 0x000fe40003f06270 */
[C---:B------:R-:W-:Y:S01]  /*04c0*/  SHF.L.W.U32.HI R2, R3.reuse, 0x2, R0 ;  /* 0x0000000203027819 */ /* 0x040fe20000010e00 */
[----:B------:R-:W-:-:S03]  /*04d0*/  IMAD.SHL.U32 R3, R3, 0x4, RZ ;  /* 0x0000000403037824 */ /* 0x000fc600078e00ff */
[----:B------:R-:W-:Y:S02]  /*04e0*/  SHF.R.S32.HI R4, RZ, 0x1f, R2 ;  /* 0x0000001fff047819 */ /* 0x000fe40000011402 */
[----:B------:R-:W-:Y:S02]  /*04f0*/  LOP3.LUT R7, R2, R7, RZ, 0x3c, !PT ;  /* 0x0000000702077212 */ /* 0x000fe400078e3cff */
[C---:B------:R-:W-:Y:S02]  /*0500*/  LOP3.LUT R8, R4.reuse, R3, RZ, 0x3c, !PT ;  /* 0x0000000304087212 */ /* 0x040fe400078e3cff */
[----:B------:R-:W-:Y:S02]  /*0510*/  LOP3.LUT R9, R4, R2, RZ, 0x3c, !PT ;  /* 0x0000000204097212 */ /* 0x000fe400078e3cff */
[----:B------:R-:W-:Y:S02]  /*0520*/  SHF.R.U32.HI R3, RZ, 0x1e, R0 ;  /* 0x0000001eff037819 */ /* 0x000fe40000011600 */
[----:B------:R-:W-:-:S02]  /*0530*/  ISETP.GE.AND P1, PT, R7, RZ, PT ;  /* 0x000000ff0700720c */ /* 0x000fc40003f26270 */
[----:B------:R-:W1:Y:S01]  /*0540*/  I2F.F64.S64 R8, R8 ;  /* 0x0000000800087312 */ /* 0x000e620000301c00 */
[----:B------:R-:W-:-:S05]  /*0550*/  LEA.HI R0, R2, R3, RZ, 0x1 ;  /* 0x0000000302007211 */ /* 0x000fca00078f08ff */
[----:B------:R-:W-:-:S04]  /*0560*/  IMAD.MOV R2, RZ, RZ, -R0 ;  /* 0x000000ffff027224 */ /* 0x000fc800078e0a00 */
[----:B------:R-:W-:Y:S01]  /*0570*/  @!P0 IMAD.MOV.U32 R0, RZ, RZ, R2 ;  /* 0x000000ffff008224 */ /* 0x000fe200078e0002 */
[----:B-1----:R-:W-:-:S10]  /*0580*/  DMUL R10, R8, UR4 ;  /* 0x00000004080a7c28 */ /* 0x002fd40008000000 */
[----:B------:R-:W1:Y:S02]  /*0590*/  F2F.F32.F64 R10, R10 ;  /* 0x0000000a000a7310 */ /* 0x000e640000301000 */
[----:B01----:R-:W-:-:S07]  /*05a0*/  FSEL R4, -R10, R10, !P1 ;  /* 0x0000000a0a047208 */ /* 0x003fce0004800100 */
.L_x_3:
[----:B------:R-:W-:Y:S05]  /*05b0*/  BSYNC.RECONVERGENT B0 ;  /* 0x0000000000007941 */ /* 0x000fea0003800200 */
.L_x_2:
[----:B------:R-:W-:Y:S01]  /*05c0*/  LOP3.LUT R6, R0, 0x1, RZ, 0xc0, !PT ;  /* 0x0000000100067812 */ /* 0x000fe200078ec0ff */
[----:B------:R-:W-:Y:S02]  /*05d0*/  IMAD.MOV.U32 R8, RZ, RZ, 0x37cbac00 ;  /* 0x37cbac00ff087424 */ /* 0x000fe400078e00ff */
[----:B------:R-:W-:Y:S01]  /*05e0*/  FMUL R9, R4, R4 ;  /* 0x0000000404097220 */ /* 0x000fe20000400000 */
[----:B------:R-:W0:Y:S01]  /*05f0*/  LDC.64 R2, c[0x0][0x388] ;  /* 0x0000e200ff027b82 */ /* 0x000e220000000a00 */
[----:B------:R-:W-:Y:S01]  /*0600*/  ISETP.NE.U32.AND P0, PT, R6, 0x1, PT ;  /* 0x000000010600780c */ /* 0x000fe20003f05070 */
[----:B------:R-:W-:Y:S02]  /*0610*/  IMAD.MOV.U32 R10, RZ, RZ, 0x3d2aaabb ;  /* 0x3d2aaabbff0a7424 */ /* 0x000fe400078e00ff */
[----:B------:R-:W-:Y:S01]  /*0620*/  FFMA R8, R9, R8, -0.0013887860113754868507 ;  /* 0xbab607ed09087423 */ /* 0x000fe20000000008 */
[----:B------:R-:W-:Y:S01]  /*0630*/  IMAD.MOV.U32 R11, RZ, RZ, 0x3effffff ;  /* 0x3effffffff0b7424 */ /* 0x000fe200078e00ff */
[----:B------:R-:W-:Y:S01]  /*0640*/  LOP3.LUT P1, RZ, R0, 0x2, RZ, 0xc0, !PT ;  /* 0x0000000200ff7812 */ /* 0x000fe2000782c0ff */
[----:B------:R-:W1:Y:S01]  /*0650*/  LDCU UR4, c[0x0][0x390] ;  /* 0x00007200ff0477ac */ /* 0x000e620008000800 */
[----:B------:R-:W-:Y:S01]  /*0660*/  FSEL R10, R10, 0.0083327032625675201416, !P0 ;  /* 0x3c0885e40a0a7808 */ /* 0x000fe20004000000 */
[----:B------:R-:W2:Y:S01]  /*0670*/  LDC.64 R6, c[0x0][0x380] ;  /* 0x0000e000ff067b82 */ /* 0x000ea20000000a00 */
[----:B------:R-:W-:-:S02]  /*0680*/  FSEL R8, R8, -0.00019574658654164522886, !P0 ;  /* 0xb94d415308087808 */ /* 0x000fc40004000000 */
[----:B------:R-:W-:Y:S02]  /*0690*/  FSEL R11, -R11, -0.16666662693023681641, !P0 ;  /* 0xbe2aaaa80b0b7808 */ /* 0x000fe40004000100 */
[----:B------:R-:W-:Y:S01]  /*06a0*/  FSEL R0, R4, 1, P0 ;  /* 0x3f80000004007808 */ /* 0x000fe20000000000 */
[----:B------:R-:W-:-:S04]  /*06b0*/  FFMA R8, R9, R8, R10 ;  /* 0x0000000809087223 */ /* 0x000fc8000000000a */
[C---:B------:R-:W-:Y:S01]  /*06c0*/  FFMA R8, R9.reuse, R8, R11 ;  /* 0x0000000809087223 */ /* 0x040fe2000000000b */
[----:B------:R-:W-:-:S04]  /*06d0*/  FFMA R9, R9, R0, RZ ;  /* 0x0000000009097223 */ /* 0x000fc800000000ff */
[----:B------:R-:W-:Y:S01]  /*06e0*/  FFMA R9, R9, R8, R0 ;  /* 0x0000000809097223 */ /* 0x000fe20000000000 */
[----:B0-----:R-:W-:-:S04]  /*06f0*/  IMAD.WIDE R2, R5, 0x4, R2 ;  /* 0x0000000405027825 */ /* 0x001fc800078e0202 */
[----:B------:R-:W-:Y:S01]  /*0700*/  @P1 FADD R9, RZ, -R9 ;  /* 0x80000009ff091221 */ /* 0x000fe20000000000 */
[C---:B------:R-:W-:Y:S02]  /*0710*/  VIADD R0, R5.reuse, 0x1 ;  /* 0x0000000105007836 */ /* 0x040fe40000000000 */
[----:B--2---:R-:W-:Y:S02]  /*0720*/  IMAD.WIDE R6, R5, 0x4, R6 ;  /* 0x0000000405067825 */ /* 0x004fe400078e0206 */
[----:B------:R0:W-:Y:S01]  /*0730*/  STG.E desc[UR6][R2.64+0x4], R9 ;  /* 0x0000040902007986 */ /* 0x0001e2000c101906 */
[----:B-1----:R-:W-:-:S03]  /*0740*/  ISETP.NE.AND P0, PT, R0, UR4, PT ;  /* 0x0000000400007c0c */ /* 0x002fc6000bf05270 */
[----:B------:R0:W-:Y:S01]  /*0750*/  STG.E desc[UR6][R6.64+0x4], R9 ;  /* 0x0000040906007986 */ /* 0x0001e2000c101906 */
[----:B------:R-:W-:-:S13]  /*0760*/  ISETP.EQ.OR P0, PT, R5, RZ, !P0 ;  /* 0x000000ff0500720c */ /* 0x000fda0004702670 */
[----:B0-----:R-:W-:Y:S05]  /*0770*/  @P0 BRA `(.L_x_5) ;  /* 0x0000000800ac0947 */ /* 0x001fea0003800000 */
[----:B------:R-:W0:Y:S02]  /*0780*/  LDC R0, c[0x0][0x394] ;  /* 0x0000e500ff007b82 */ /* 0x000e240000000800 */
[----:B0-----:R-:W-:-:S13]  /*0790*/  ISETP.GE.AND P0, PT, R0, 0x1, PT ;  /* 0x000000010000780c */ /* 0x001fda0003f06270 */
[----:B------:R-:W-:Y:S05]  /*07a0*/  @!P0 EXIT ;  /* 0x000000000000894d */ /* 0x000fea0003800000 */
[C---:B------:R-:W-:Y:S02]  /*07b0*/  ISETP.GE.U32.AND P0, PT, R0.reuse, 0x8, PT ;  /* 0x000000080000780c */ /* 0x040fe40003f06070 */
[----:B------:R-:W-:-:S04]  /*07c0*/  LOP3.LUT R5, R0, 0x7, RZ, 0xc0, !PT ;  /* 0x0000000700057812 */ /* 0x000fc800078ec0ff */
[----:B------:R-:W-:-:S07]  /*07d0*/  ISETP.NE.AND P1, PT, R5, RZ, PT ;  /* 0x000000ff0500720c */ /* 0x000fce0003f25270 */
[----:B------:R-:W-:Y:S06]  /*07e0*/  @!P0 BRA `(.L_x_6) ;  /* 0x0000000400408947 */ /* 0x000fec0003800000 */
[----:B------:R0:W5:Y:S01]  /*07f0*/  LDG.E R17, desc[UR6][R2.64+0x4] ;  /* 0x0000040602117981 */ /* 0x000162000c1e1900 */
[----:B------:R-:W-:-:S05]  /*0800*/  LOP3.LUT R4, R0, 0x7ffffff8, RZ, 0xc0, !PT ;  /* 0x7ffffff800047812 */ /* 0x000fca00078ec0ff */
[----:B------:R-:W-:-:S07]  /*0810*/  IMAD.MOV R4, RZ, RZ, -R4 ;  /* 0x000000ffff047224 */ /* 0x000fce00078e0a04 */
.L_x_7:
[----:B------:R-:W2:Y:S01]  /*0820*/  LDG.E R12, desc[UR6][R6.64+0x4] ;  /* 0x00000406060c7981 */ /* 0x000ea2000c1e1900 */
[----:B-1---5:R-:W1:Y:S01]  /*0830*/  F2F.F64.F32 R8, R17 ;  /* 0x0000001100087310 */ /* 0x022e620000201800 */
[----:B------:R-:W-:Y:S01]  /*0840*/  UMOV UR4, 0x80000000 ;  /* 0x8000000000047882 */ /* 0x000fe20000000000 */
[----:B------:R-:W-:Y:S01]  /*0850*/  UMOV UR5, 0x3fc70a3d ;  /* 0x3fc70a3d00057882 */ /* 0x000fe20000000000 */
[----:B------:R3:W-:Y:S01]  /*0860*/  STG.E desc[UR6][R6.64+0x4], R17 ;  /* 0x0000041106007986 */ /* 0x0007e2000c101906 */
[----:B-1----:R-:W-:-:S04]  /*0870*/  DADD R10, R8, R8 ;  /* 0x00000000080a7229 */ /* 0x002fc80000000008 */
[----:B--2---:R-:W1:Y:S04]  /*0880*/  F2F.F64.F32 R12, R12 ;  /* 0x0000000c000c7310 */ /* 0x004e680000201800 */
[----:B-1----:R-:W-:-:S08]  /*0890*/  DADD R10, R10, -R12 ;  /* 0x000000000a0a7229 */ /* 0x002fd0000000080c */
[----:B------:R-:W-:-:S06]  /*08a0*/  DFMA R10, R8, -UR4, R10 ;  /* 0x80000004080a7c2b */ /* 0x000fcc000800000a */
[----:B------:R-:W1:Y:S02]  /*08b0*/  F2F.F32.F64 R19, R10 ;  /* 0x0000000a00137310 */ /* 0x000e640000301000 */
[----:B-1----:R-:W-:Y:S04]  /*08c0*/  STG.E desc[UR6][R2.64+0x4], R19 ;  /* 0x0000041302007986 */ /* 0x002fe8000c101906 */
[----:B------:R-:W2:Y:S02]  /*08d0*/  LDG.E R16, desc[UR6][R6.64+0x4] ;  /* 0x0000040606107981 */ /* 0x000ea4000c1e1900 */
[----:B------:R-:W1:Y:S02]  /*08e0*/  F2F.F64.F32 R8, R19 ;  /* 0x0000001300087310 */ /* 0x000e640000201800 */
[----:B------:R4:W-:Y:S01]  /*08f0*/  STG.E desc[UR6][R6.64+0x4], R19 ;  /* 0x0000041306007986 */ /* 0x0009e2000c101906 */
[----:B-1----:R-:W-:-:S05]  /*0900*/  DADD R12, R8, R8 ;  /* 0x00000000080c7229 */ /* 0x002fca0000000008 */
[----:B--2---:R-:W1:Y:S03]  /*0910*/  F2F.F64.F32 R14, R16 ;  /* 0x00000010000e7310 */ /* 0x004e660000201800 */
[----:B-1----:R-:W-:-:S08]  /*0920*/  DADD R12, R12, -R14 ;  /* 0x000000000c0c7229 */ /* 0x002fd0000000080e */
[----:B------:R-:W-:-:S06]  /*0930*/  DFMA R12, R8, -UR4, R12 ;  /* 0x80000004080c7c2b */ /* 0x000fcc000800000c */
[----:B------:R-:W1:Y:S02]  /*0940*/  F2F.F32.F64 R21, R12 ;  /* 0x0000000c00157310 */ /* 0x000e640000301000 */
[----:B-1----:R-:W-:Y:S04]  /*0950*/  STG.E desc[UR6][R2.64+0x4], R21 ;  /* 0x0000041502007986 */ /* 0x002fe8000c101906 */
[----:B---3--:R-:W2:Y:S02]  /*0960*/  LDG.E R17, desc[UR6][R6.64+0x4] ;  /* 0x0000040606117981 */ /* 0x008ea4000c1e1900 */
        /* <DEDUP_REMOVED lines=8> */
[----:B------:R-:W2:Y:S02]  /*09f0*/  LDG.E R16, desc[UR6][R6.64+0x4] ;  /* 0x0000040606107981 */ /* 0x000ea4000c1e1900 */
[----:B------:R-:W1:Y:S02]  /*0a00*/  F2F.F64.F32 R8, R23 ;  /* 0x0000001700087310 */ /* 0x000e640000201800 */
[----:B------:R-:W-:Y:S01]  /*0a10*/  STG.E desc[UR6][R6.64+0x4], R23 ;  /* 0x0000041706007986 */ /* 0x000fe2000c101906 */
        /* <DEDUP_REMOVED lines=13> */
[----:B----4-:R-:W1:Y:S02]  /*0af0*/  F2F.F32.F64 R19, R10 ;  /* 0x0000000a00137310 */ /* 0x010e640000301000 */
[----:B-1----:R1:W-:Y:S04]  /*0b00*/  STG.E desc[UR6][R2.64+0x4], R19 ;  /* 0x0000041302007986 */ /* 0x0023e8000c101906 */
[----:B------:R-:W2:Y:S02]  /*0b10*/  LDG.E R16, desc[UR6][R6.64+0x4] ;  /* 0x0000040606107981 */ /* 0x000ea4000c1e1900 */
[----:B------:R-:W4:Y:S02]  /*0b20*/  F2F.F64.F32 R8, R19 ;  /* 0x0000001300087310 */ /* 0x000f240000201800 */
[----:B------:R1:W-:Y:S01]  /*0b30*/  STG.E desc[UR6][R6.64+0x4], R19 ;  /* 0x0000041306007986 */ /* 0x0003e2000c101906 */
[----:B----4-:R-:W-:-:S05]  /*0b40*/  DADD R12, R8, R8 ;  /* 0x00000000080c7229 */ /* 0x010fca0000000008 */
[----:B--2---:R-:W2:Y:S03]  /*0b50*/  F2F.F64.F32 R14, R16 ;  /* 0x00000010000e7310 */ /* 0x004ea60000201800 */
[----:B--2---:R-:W-:-:S08]  /*0b60*/  DADD R12, R12, -R14 ;  /* 0x000000000c0c7229 */ /* 0x004fd0000000080e */
[----:B------:R-:W-:-:S06]  /*0b70*/  DFMA R12, R8, -UR4, R12 ;  /* 0x80000004080c7c2b */ /* 0x000fcc000800000c */
[----:B---3--:R-:W2:Y:S02]  /*0b80*/  F2F.F32.F64 R21, R12 ;  /* 0x0000000c00157310 */ /* 0x008ea40000301000 */
[----:B--2---:R1:W-:Y:S04]  /*0b90*/  STG.E desc[UR6][R2.64+0x4], R21 ;  /* 0x0000041502007986 */ /* 0x0043e8000c101906 */
[----:B0-----:R-:W2:Y:S02]  /*0ba0*/  LDG.E R17, desc[UR6][R6.64+0x4] ;  /* 0x0000040606117981 */ /* 0x001ea4000c1e1900 */
[----:B------:R-:W0:Y:S02]  /*0bb0*/  F2F.F64.F32 R8, R21 ;  /* 0x0000001500087310 */ /* 0x000e240000201800 */
[----:B------:R1:W-:Y:S01]  /*0bc0*/  STG.E desc[UR6][R6.64+0x4], R21 ;  /* 0x0000041506007986 */ /* 0x0003e2000c101906 */
[----:B0-----:R-:W-:-:S05]  /*0bd0*/  DADD R10, R8, R8 ;  /* 0x00000000080a7229 */ /* 0x001fca0000000008 */
[----:B--2---:R-:W0:Y:S03]  /*0be0*/  F2F.F64.F32 R14, R17 ;  /* 0x00000011000e7310 */ /* 0x004e260000201800 */
[----:B0-----:R-:W-:-:S08]  /*0bf0*/  DADD R10, R10, -R14 ;  /* 0x000000000a0a7229 */ /* 0x001fd0000000080e */
[----:B------:R-:W-:-:S10]  /*0c00*/  DFMA R10, R8, -UR4, R10 ;  /* 0x80000004080a7c2b */ /* 0x000fd4000800000a */
[----:B------:R-:W0:Y:S02]  /*0c10*/  F2F.F32.F64 R11, R10 ;  /* 0x0000000a000b7310 */ /* 0x000e240000301000 */
[----:B0-----:R1:W-:Y:S04]  /*0c20*/  STG.E desc[UR6][R2.64+0x4], R11 ;  /* 0x0000040b02007986 */ /* 0x0013e8000c101906 */
[----:B------:R-:W2:Y:S02]  /*0c30*/  LDG.E R14, desc[UR6][R6.64+0x4] ;  /* 0x00000406060e7981 */ /* 0x000ea4000c1e1900 */
[----:B------:R-:W0:Y:S01]  /*0c40*/  F2F.F64.F32 R8, R11 ;  /* 0x0000000b00087310 */ /* 0x000e220000201800 */
[----:B------:R-:W-:Y:S01]  /*0c50*/  VIADD R4, R4, 0x8 ;  /* 0x0000000804047836 */ /* 0x000fe20000000000 */
[----:B------:R1:W-:Y:S04]  /*0c60*/  STG.E desc[UR6][R6.64+0x4], R11 ;  /* 0x0000040b06007986 */ /* 0x0003e8000c101906 */
[----:B------:R-:W-:Y:S01]  /*0c70*/  ISETP.NE.AND P0, PT, R4, RZ, PT ;  /* 0x000000ff0400720c */ /* 0x000fe20003f05270 */
[----:B0-----:R-:W-:Y:S01]  /*0c80*/  DADD R12, R8, R8 ;  /* 0x00000000080c7229 */ /* 0x001fe20000000008 */
[----:B--2---:R-:W0:Y:S07]  /*0c90*/  F2F.F64.F32 R14, R14 ;  /* 0x0000000e000e7310 */ /* 0x004e2e0000201800 */
[----:B0-----:R-:W-:-:S08]  /*0ca0*/  DADD R12, R12, -R14 ;  /* 0x000000000c0c7229 */ /* 0x001fd0000000080e */
[----:B------:R-:W-:-:S06]  /*0cb0*/  DFMA R12, R8, -UR4, R12 ;  /* 0x80000004080c7c2b */ /* 0x000fcc000800000c */
[----:B------:R-:W0:Y:S02]  /*0cc0*/  F2F.F32.F64 R17, R12 ;  /* 0x0000000c00117310 */ /* 0x000e240000301000 */
[----:B0-----:R1:W-:Y:S01]  /*0cd0*/  STG.E desc[UR6][R2.64+0x4], R17 ;  /* 0x0000041102007986 */ /* 0x0013e2000c101906 */
[----:B------:R-:W-:Y:S05]  /*0ce0*/  @P0 BRA `(.L_x_7) ;  /* 0xfffffff800cc0947 */ /* 0x000fea000383ffff */
.L_x_6:
[----:B------:R-:W-:Y:S05]  /*0cf0*/  @!P1 EXIT ;  /* 0x000000000000994d */ /* 0x000fea0003800000 */
[----:B------:R-:W-:Y:S02]  /*0d00*/  ISETP.GE.U32.AND P0, PT, R5, 0x4, PT ;  /* 0x000000040500780c */ /* 0x000fe40003f06070 */
[----:B------:R-:W-:-:S04]  /*0d10*/  LOP3.LUT R14, R0, 0x3, RZ, 0xc0, !PT ;  /* 0x00000003000e7812 */ /* 0x000fc800078ec0ff */
[----:B------:R-:W-:-:S07]  /*0d20*/  ISETP.NE.AND P1, PT, R14, RZ, PT ;  /* 0x000000ff0e00720c */ /* 0x000fce0003f25270 */
[----:B------:R-:W-:Y:S06]  /*0d30*/  @!P0 BRA `(.L_x_8) ;  /* 0x00000000009c8947 */ /* 0x000fec0003800000 */
[----:B-1----:R-:W2:Y:S04]  /*0d40*/  LDG.E R19, desc[UR6][R2.64+0x4] ;  /* 0x0000040602137981 */ /* 0x002ea8000c1e1900 */
[----:B------:R-:W3:Y:S01]  /*0d50*/  LDG.E R10, desc[UR6][R6.64+0x4] ;  /* 0x00000406060a7981 */ /* 0x000ee2000c1e1900 */
[----:B------:R-:W-:Y:S01]  /*0d60*/  UMOV UR4, 0x80000000 ;  /* 0x8000000000047882 */ /* 0x000fe20000000000 */
[----:B------:R-:W-:Y:S01]  /*0d70*/  UMOV UR5, 0x3fc70a3d ;  /* 0x3fc70a3d00057882 */ /* 0x000fe20000000000 */
[----:B--2---:R-:W0:Y:S01]  /*0d80*/  F2F.F64.F32 R4, R19 ;  /* 0x0000001300047310 */ /* 0x004e220000201800 */
[----:B------:R2:W-:Y:S07]  /*0d90*/  STG.E desc[UR6][R6.64+0x4], R19 ;  /* 0x0000041306007986 */ /* 0x0005ee000c101906 */
[----:B---3--:R-:W1:Y:S01]  /*0da0*/  F2F.F64.F32 R10, R10 ;  /* 0x0000000a000a7310 */ /* 0x008e620000201800 */
[----:B0-----:R-:W-:-:S08]  /*0db0*/  DADD R8, R4, R4 ;  /* 0x0000000004087229 */ /* 0x001fd00000000004 */
[----:B-1----:R-:W-:-:S08]  /*0dc0*/  DADD R8, R8, -R10 ;  /* 0x0000000008087229 */ /* 0x002fd0000000080a */
[----:B------:R-:W-:-:S06]  /*0dd0*/  DFMA R8, R4, -UR4, R8 ;  /* 0x8000000404087c2b */ /* 0x000fcc0008000008 */
[----:B------:R-:W0:Y:S02]  /*0de0*/  F2F.F32.F64 R15, R8 ;  /* 0x00000008000f7310 */ /* 0x000e240000301000 */
[----:B0-----:R2:W-:Y:S04]  /*0df0*/  STG.E desc[UR6][R2.64+0x4], R15 ;  /* 0x0000040f02007986 */ /* 0x0015e8000c101906 */
[----:B------:R-:W3:Y:S02]  /*0e00*/  LDG.E R16, desc[UR6][R6.64+0x4] ;  /* 0x0000040606107981 */ /* 0x000ee4000c1e1900 */
[----:B------:R-:W0:Y:S02]  /*0e10*/  F2F.F64.F32 R4, R15 ;  /* 0x0000000f00047310 */ /* 0x000e240000201800 */
[----:B------:R2:W-:Y:S01]  /*0e20*/  STG.E desc[UR6][R6.64+0x4], R15 ;  /* 0x0000040f06007986 */ /* 0x0005e2000c101906 */
[----:B0-----:R-:W-:-:S05]  /*0e30*/  DADD R10, R4, R4 ;  /* 0x00000000040a7229 */ /* 0x001fca0000000004 */
[----:B---3--:R-:W0:Y:S03]  /*0e40*/  F2F.F64.F32 R12, R16 ;  /* 0x00000010000c7310 */ /* 0x008e260000201800 */
[----:B0-----:R-:W-:-:S08]  /*0e50*/  DADD R10, R10, -R12 ;  /* 0x000000000a0a7229 */ /* 0x001fd0000000080c */
        /* <DEDUP_REMOVED lines=9> */
[----:B------:R-:W-:-:S10]  /*0ef0*/  DFMA R8, R4, -UR4, R8 ;  /* 0x8000000404087c2b */ /* 0x000fd40008000008 */
        /* <DEDUP_REMOVED lines=10> */
[----:B0-----:R2:W-:Y:S02]  /*0fa0*/  STG.E desc[UR6][R2.64+0x4], R11 ;  /* 0x0000040b02007986 */ /* 0x0015e4000c101906 */
.L_x_8:
[----:B------:R-:W-:Y:S05]  /*0fb0*/  @!P1 EXIT ;  /* 0x000000000000994d */ /* 0x000fea0003800000 */
[----:B------:R-:W-:Y:S02]  /*0fc0*/  ISETP.NE.AND P0, PT, R14, 0x1, PT ;  /* 0x000000010e00780c */ /* 0x000fe40003f05270 */
[----:B------:R-:W-:-:S04]  /*0fd0*/  LOP3.LUT R0, R0, 0x1, RZ, 0xc0, !PT ;  /* 0x0000000100007812 */ /* 0x000fc800078ec0ff */
[----:B------:R-:W-:-:S07]  /*0fe0*/  ISETP.NE.U32.AND P1, PT, R0, 0x1, PT ;  /* 0x000000010000780c */ /* 0x000fce0003f25070 */
[----:B------:R-:W-:Y:S06]  /*0ff0*/  @!P0 BRA `(.L_x_9) ;  /* 0x0000000000548947 */ /* 0x000fec0003800000 */
[----:B--2---:R-:W2:Y:S04]  /*1000*/  LDG.E R15, desc[UR6][R2.64+0x4] ;  /* 0x00000406020f7981 */ /* 0x004ea8000c1e1900 */
[----:B------:R-:W1:Y:S01]  /*1010*/  LDG.E R10, desc[UR6][R6.64+0x4] ;  /* 0x00000406060a7981 */ /* 0x000e62000c1e1900 */
[----:B------:R-:W-:Y:S01]  /*1020*/  UMOV UR4, 0x80000000 ;  /* 0x8000000000047882 */ /* 0x000fe20000000000 */
[----:B------:R-:W-:Y:S01]  /*1030*/  UMOV UR5, 0x3fc70a3d ;  /* 0x3fc70a3d00057882 */ /* 0x000fe20000000000 */
[----:B--2---:R-:W0:Y:S01]  /*1040*/  F2F.F64.F32 R4, R15 ;  /* 0x0000000f00047310 */ /* 0x004e220000201800 */
[----:B------:R3:W-:Y:S07]  /*1050*/  STG.E desc[UR6][R6.64+0x4], R15 ;  /* 0x0000040f06007986 */ /* 0x0007ee000c101906 */
[----:B-1----:R-:W1:Y:S01]  /*1060*/  F2F.F64.F32 R10, R10 ;  /* 0x0000000a000a7310 */ /* 0x002e620000201800 */
[----:B0-----:R-:W-:-:S08]  /*1070*/  DADD R8, R4, R4 ;  /* 0x0000000004087229 */ /* 0x001fd00000000004 */
[----:B-1----:R-:W-:-:S08]  /*1080*/  DADD R8, R8, -R10 ;  /* 0x0000000008087229 */ /* 0x002fd0000000080a */
[----:B------:R-:W-:-:S10]  /*1090*/  DFMA R8, R4, -UR4, R8 ;  /* 0x8000000404087c2b */ /* 0x000fd40008000008 */
[----:B------:R-:W0:Y:S02]  /*10a0*/  F2F.F32.F64 R9, R8 ;  /* 0x0000000800097310 */ /* 0x000e240000301000 */
[----:B0-----:R3:W-:Y:S04]  /*10b0*/  STG.E desc[UR6][R2.64+0x4], R9 ;  /* 0x0000040902007986 */ /* 0x0017e8000c101906 */
[----:B------:R-:W2:Y:S02]  /*10c0*/  LDG.E R12, desc[UR6][R6.64+0x4] ;  /* 0x00000406060c7981 */ /* 0x000ea4000c1e1900 */
[----:B------:R-:W0:Y:S02]  /*10d0*/  F2F.F64.F32 R4, R9 ;  /* 0x0000000900047310 */ /* 0x000e240000201800 */
[----:B------:R3:W-:Y:S01]  /*10e0*/  STG.E desc[UR6][R6.64+0x4], R9 ;  /* 0x0000040906007986 */ /* 0x0007e2000c101906 */
[----:B0-----:R-:W-:-:S05]  /*10f0*/  DADD R10, R4, R4 ;  /* 0x00000000040a7229 */ /* 0x001fca0000000004 */
[----:B--2---:R-:W0:Y:S03]  /*1100*/  F2F.F64.F32 R12, R12 ;  /* 0x0000000c000c7310 */ /* 0x004e260000201800 */
[----:B0-----:R-:W-:-:S08]  /*1110*/  DADD R10, R10, -R12 ;  /* 0x000000000a0a7229 */ /* 0x001fd0000000080c */
[----:B------:R-:W-:-:S10]  /*1120*/  DFMA R10, R4, -UR4, R10 ;  /* 0x80000004040a7c2b */ /* 0x000fd4000800000a */
[----:B------:R-:W0:Y:S02]  /*1130*/  F2F.F32.F64 R11, R10 ;  /* 0x0000000a000b7310 */ /* 0x000e240000301000 */
[----:B0-----:R3:W-:Y:S02]  /*1140*/  STG.E desc[UR6][R2.64+0x4], R11 ;  /* 0x0000040b02007986 */ /* 0x0017e4000c101906 */
.L_x_9:
[----:B------:R-:W-:Y:S05]  /*1150*/  @P1 EXIT ;  /* 0x000000000000194d */ /* 0x000fea0003800000 */
[----:B------:R-:W4:Y:S04]  /*1160*/  LDG.E R13, desc[UR6][R2.64+0x4] ;  /* 0x00000406020d7981 */ /* 0x000f28000c1e1900 */
[----:B------:R-:W1:Y:S01]  /*1170*/  LDG.E R10, desc[UR6][R6.64+0x4] ;  /* 0x00000406060a7981 */ /* 0x000e62000c1e1900 */
[----:B------:R-:W-:Y:S01]  /*1180*/  UMOV UR4, 0x80000000 ;  /* 0x8000000000047882 */ /* 0x000fe20000000000 */
[----:B------:R-:W-:Y:S01]  /*1190*/  UMOV UR5, 0x3fc70a3d ;  /* 0x3fc70a3d00057882 */ /* 0x000fe20000000000 */
[----:B----4-:R-:W0:Y:S01]  /*11a0*/  F2F.F64.F32 R4, R13 ;  /* 0x0000000d00047310 */ /* 0x010e220000201800 */
[----:B------:R-:W-:Y:S07]  /*11b0*/  STG.E desc[UR6][R6.64+0x4], R13 ;  /* 0x0000040d06007986 */ /* 0x000fee000c101906 */
[----:B-123--:R-:W1:Y:S01]  /*11c0*/  F2F.F64.F32 R10, R10 ;  /* 0x0000000a000a7310 */ /* 0x00ee620000201800 */
[----:B0-----:R-:W-:-:S08]  /*11d0*/  DADD R8, R4, R4 ;  /* 0x0000000004087229 */ /* 0x001fd00000000004 */
[----:B-1----:R-:W-:-:S08]  /*11e0*/  DADD R8, R8, -R10 ;  /* 0x0000000008087229 */ /* 0x002fd0000000080a */
[----:B------:R-:W-:-:S10]  /*11f0*/  DFMA R8, R4, -UR4, R8 ;  /* 0x8000000404087c2b */ /* 0x000fd40008000008 */
[----:B------:R-:W0:Y:S02]  /*1200*/  F2F.F32.F64 R9, R8 ;  /* 0x0000000800097310 */ /* 0x000e240000301000 */
[----:B0-----:R-:W-:Y:S01]  /*1210*/  STG.E desc[UR6][R2.64+0x4], R9 ;  /* 0x0000040902007986 */ /* 0x001fe2000c101906 */
[----:B------:R-:W-:Y:S05]  /*1220*/  EXIT ;  /* 0x000000000000794d */ /* 0x000fea0003800000 */
.L_x_5:
[----:B------:R-:W-:Y:S01]  /*1230*/  STG.E desc[UR6][R2.64+0x4], RZ ;  /* 0x000004ff02007986 */ /* 0x000fe2000c101906 */
[----:B------:R-:W-:Y:S05]  /*1240*/  EXIT ;  /* 0x000000000000794d */ /* 0x000fea0003800000 */
        .weak           $__internal_0_$__cuda_sm3x_div_rn_noftz_f32_slowpath
        .type           $__internal_0_$__cuda_sm3x_div_rn_noftz_f32_slowpath,@function
        .size           $__internal_0_$__cuda_sm3x_div_rn_noftz_f32_slowpath,(.L_x_22 - $__internal_0_$__cuda_sm3x_div_rn_noftz_f32_slowpath)
$__internal_0_$__cuda_sm3x_div_rn_noftz_f32_slowpath:
[--C-:B------:R-:W-:Y:S01]  /*1250*/  SHF.R.U32.HI R6, RZ, 0x17, R3.reuse ;  /* 0x00000017ff067819 */ /* 0x100fe20000011603 */
[----:B------:R-:W-:Y:S01]  /*1260*/  BSSY.RECONVERGENT B1, `(.L_x_10) ;  /* 0x0000064000017945 */ /* 0x000fe20003800200 */
[--C-:B------:R-:W-:Y:S01]  /*1270*/  SHF.R.U32.HI R4, RZ, 0x17, R0.reuse ;  /* 0x00000017ff047819 */ /* 0x100fe20000011600 */
[----:B------:R-:W-:Y:S01]  /*1280*/  IMAD.MOV.U32 R7, RZ, RZ, R0 ;  /* 0x000000ffff077224 */ /* 0x000fe200078e0000 */
[----:B------:R-:W-:Y:S01]  /*1290*/  LOP3.LUT R6, R6, 0xff, RZ, 0xc0, !PT ;  /* 0x000000ff06067812 */ /* 0x000fe200078ec0ff */
[----:B------:R-:W-:Y:S01]  /*12a0*/  IMAD.MOV.U32 R8, RZ, RZ, R3 ;  /* 0x000000ffff087224 */ /* 0x000fe200078e0003 */
[----:B------:R-:W-:-:S03]  /*12b0*/  LOP3.LUT R4, R4, 0xff, RZ, 0xc0, !PT ;  /* 0x000000ff04047812 */ /* 0x000fc600078ec0ff */
[----:B------:R-:W-:Y:S02]  /*12c0*/  VIADD R11, R6, 0xffffffff ;  /* 0xffffffff060b7836 */ /* 0x000fe40000000000 */
[----:B------:R-:W-:-:S03]  /*12d0*/  VIADD R10, R4, 0xffffffff ;  /* 0xffffffff040a7836 */ /* 0x000fc60000000000 */
[----:B------:R-:W-:-:S04]  /*12e0*/  ISETP.GT.U32.AND P0, PT, R11, 0xfd, PT ;  /* 0x000000fd0b00780c */ /* 0x000fc80003f04070 */
[----:B------:R-:W-:-:S13]  /*12f0*/  ISETP.GT.U32.OR P0, PT, R10, 0xfd, P0 ;  /* 0x000000fd0a00780c */ /* 0x000fda0000704470 */
[----:B------:R-:W-:Y:S01]  /*1300*/  @!P0 IMAD.MOV.U32 R9, RZ, RZ, RZ ;  /* 0x000000ffff098224 */ /* 0x000fe200078e00ff */
[----:B------:R-:W-:Y:S06]  /*1310*/  @!P0 BRA `(.L_x_11) ;  /* 0x00000000005c8947 */ /* 0x000fec0003800000 */
[----:B------:R-:W-:Y:S02]  /*1320*/  FSETP.GTU.FTZ.AND P0, PT, |R0|, +INF , PT ;  /* 0x7f8000000000780b */ /* 0x000fe40003f1c200 */
[----:B------:R-:W-:-:S04]  /*1330*/  FSETP.GTU.FTZ.AND P1, PT, |R3|, +INF , PT ;  /* 0x7f8000000300780b */ /* 0x000fc80003f3c200 */
[----:B------:R-:W-:-:S13]  /*1340*/  PLOP3.LUT P0, PT, P0, P1, PT, 0xf8, 0x8f ;  /* 0x00000000008f781c */ /* 0x000fda0000703f70 */
[----:B------:R-:W-:Y:S05]  /*1350*/  @P0 BRA `(.L_x_12) ;  /* 0x00000004004c0947 */ /* 0x000fea0003800000 */
[----:B------:R-:W-:-:S13]  /*1360*/  LOP3.LUT P0, RZ, R8, 0x7fffffff, R7, 0xc8, !PT ;  /* 0x7fffffff08ff7812 */ /* 0x000fda000780c807 */
[----:B------:R-:W-:Y:S05]  /*1370*/  @!P0 BRA `(.L_x_13) ;  /* 0x00000004003c8947 */ /* 0x000fea0003800000 */
[C---:B------:R-:W-:Y:S02]  /*1380*/  FSETP.NEU.FTZ.AND P2, PT, |R0|.reuse, +INF , PT ;  /* 0x7f8000000000780b */ /* 0x040fe40003f5d200 */
[----:B------:R-:W-:Y:S02]  /*1390*/  FSETP.NEU.FTZ.AND P1, PT, |R3|, +INF , PT ;  /* 0x7f8000000300780b */ /* 0x000fe40003f3d200 */
[----:B------:R-:W-:-:S11]  /*13a0*/  FSETP.NEU.FTZ.AND P0, PT, |R0|, +INF , PT ;  /* 0x7f8000000000780b */ /* 0x000fd60003f1d200 */
[----:B------:R-:W-:Y:S05]  /*13b0*/  @!P1 BRA !P2, `(.L_x_13) ;  /* 0x00000004002c9947 */ /* 0x000fea0005000000 */
[----:B------:R-:W-:-:S04]  /*13c0*/  LOP3.LUT P2, RZ, R7, 0x7fffffff, RZ, 0xc0, !PT ;  /* 0x7fffffff07ff7812 */ /* 0x000fc8000784c0ff */
[----:B------:R-:W-:-:S13]  /*13d0*/  PLOP3.LUT P1, PT, P1, P2, PT, 0x2f, 0xf2 ;  /* 0x0000000000f2781c */ /* 0x000fda0000f24577 */
[----:B------:R-:W-:Y:S05]  /*13e0*/  @P1 BRA `(.L_x_14) ;  /* 0x0000000400181947 */ /* 0x000fea0003800000 */
[----:B------:R-:W-:-:S04]  /*13f0*/  LOP3.LUT P1, RZ, R8, 0x7fffffff, RZ, 0xc0, !PT ;  /* 0x7fffffff08ff7812 */ /* 0x000fc8000782c0ff */
[----:B------:R-:W-:-:S13]  /*1400*/  PLOP3.LUT P0, PT, P0, P1, PT, 0x2f, 0xf2 ;  /* 0x0000000000f2781c */ /* 0x000fda0000702577 */
[----:B------:R-:W-:Y:S05]  /*1410*/  @P0 BRA `(.L_x_15) ;  /* 0x0000000400000947 */ /* 0x000fea0003800000 */
[----:B------:R-:W-:Y:S02]  /*1420*/  ISETP.GE.AND P0, PT, R10, RZ, PT ;  /* 0x000000ff0a00720c */ /* 0x000fe40003f06270 */
[----:B------:R-:W-:-:S11]  /*1430*/  ISETP.GE.AND P1, PT, R11, RZ, PT ;  /* 0x000000ff0b00720c */ /* 0x000fd60003f26270 */
[----:B------:R-:W-:Y:S02]  /*1440*/  @P0 IMAD.MOV.U32 R9, RZ, RZ, RZ ;  /* 0x000000ffff090224 */ /* 0x000fe400078e00ff */
[----:B------:R-:W-:Y:S01]  /*1450*/  @!P0 FFMA R7, R0, 1.84467440737095516160e+19, RZ ;  /* 0x5f80000000078823 */ /* 0x000fe200000000ff */
[----:B------:R-:W-:Y:S02]  /*1460*/  @!P0 IMAD.MOV.U32 R9, RZ, RZ, -0x40 ;  /* 0xffffffc0ff098424 */ /* 0x000fe400078e00ff */
[----:B------:R-:W-:Y:S02]  /*1470*/  @!P1 FFMA R8, R3, 1.84467440737095516160e+19, RZ ;  /* 0x5f80000003089823 */ /* 0x000fe400000000ff */
[----:B------:R-:W-:-:S07]  /*1480*/  @!P1 VIADD R9, R9, 0x40 ;  /* 0x0000004009099836 */ /* 0x000fce0000000000 */
.L_x_11:
[----:B------:R-:W-:Y:S01]  /*1490*/  LEA R3, R6, 0xc0800000, 0x17 ;  /* 0xc080000006037811 */ /* 0x000fe200078eb8ff */
[----:B------:R-:W-:Y:S01]  /*14a0*/  VIADD R4, R4, 0xffffff81 ;  /* 0xffffff8104047836 */ /* 0x000fe20000000000 */
[----:B------:R-:W-:Y:S03]  /*14b0*/  BSSY.RECONVERGENT B2, `(.L_x_16) ;  /* 0x0000035000027945 */ /* 0x000fe60003800200 */
[----:B------:R-:W-:Y:S02]  /*14c0*/  IMAD.IADD R3, R8, 0x1, -R3 ;  /* 0x0000000108037824 */ /* 0x000fe400078e0a03 */
[C---:B------:R-:W-:Y:S01]  /*14d0*/  IMAD R0, R4.reuse, -0x800000, R7 ;  /* 0xff80000004007824 */ /* 0x040fe200078e0207 */
[----:B------:R-:W-:Y:S01]  /*14e0*/  IADD3 R4, PT, PT, R4, 0x7f, -R6 ;  /* 0x0000007f04047810 */ /* 0x000fe20007ffe806 */
[----:B------:R-:W0:Y:S01]  /*14f0*/  MUFU.RCP R8, R3 ;  /* 0x0000000300087308 */ /* 0x000e220000001000 */
[----:B------:R-:W-:-:S03]  /*1500*/  FADD.FTZ R11, -R3, -RZ ;  /* 0x800000ff030b7221 */ /* 0x000fc60000010100 */
[----:B------:R-:W-:Y:S02]  /*1510*/  IMAD.IADD R4, R4, 0x1, R9 ;  /* 0x0000000104047824 */ /* 0x000fe400078e0209 */
[----:B0-----:R-:W-:-:S04]  /*1520*/  FFMA R13, R8, R11, 1 ;  /* 0x3f800000080d7423 */ /* 0x001fc8000000000b */
[----:B------:R-:W-:-:S04]  /*1530*/  FFMA R10, R8, R13, R8 ;  /* 0x0000000d080a7223 */ /* 0x000fc80000000008 */
[----:B------:R-:W-:-:S04]  /*1540*/  FFMA R7, R0, R10, RZ ;  /* 0x0000000a00077223 */ /* 0x000fc800000000ff */
[----:B------:R-:W-:-:S04]  /*1550*/  FFMA R8, R11, R7, R0 ;  /* 0x000000070b087223 */ /* 0x000fc80000000000 */
[----:B------:R-:W-:-:S04]  /*1560*/  FFMA R7, R10, R8, R7 ;  /* 0x000000080a077223 */ /* 0x000fc80000000007 */
[----:B------:R-:W-:-:S04]  /*1570*/  FFMA R8, R11, R7, R0 ;  /* 0x000000070b087223 */ /* 0x000fc80000000000 */
[----:B------:R-:W-:-:S05]  /*1580*/  FFMA R0, R10, R8, R7 ;  /* 0x000000080a007223 */ /* 0x000fca0000000007 */
[----:B------:R-:W-:-:S04]  /*1590*/  SHF.R.U32.HI R3, RZ, 0x17, R0 ;  /* 0x00000017ff037819 */ /* 0x000fc80000011600 */
[----:B------:R-:W-:-:S05]  /*15a0*/  LOP3.LUT R3, R3, 0xff, RZ, 0xc0, !PT ;  /* 0x000000ff03037812 */ /* 0x000fca00078ec0ff */
[----:B------:R-:W-:-:S04]  /*15b0*/  IMAD.IADD R9, R3, 0x1, R4 ;  /* 0x0000000103097824 */ /* 0x000fc800078e0204 */
[----:B------:R-:W-:-:S05]  /*15c0*/  VIADD R3, R9, 0xffffffff ;  /* 0xffffffff09037836 */ /* 0x000fca0000000000 */
[----:B------:R-:W-:-:S13]  /*15d0*/  ISETP.GE.U32.AND P0, PT, R3, 0xfe, PT ;  /* 0x000000fe0300780c */ /* 0x000fda0003f06070 */
[----:B------:R-:W-:Y:S05]  /*15e0*/  @!P0 BRA `(.L_x_17) ;  /* 0x0000000000808947 */ /* 0x000fea0003800000 */
[----:B------:R-:W-:-:S13]  /*15f0*/  ISETP.GT.AND P0, PT, R9, 0xfe, PT ;  /* 0x000000fe0900780c */ /* 0x000fda0003f04270 */
[----:B------:R-:W-:Y:S05]  /*1600*/  @P0 BRA `(.L_x_18) ;  /* 0x00000000006c0947 */ /* 0x000fea0003800000 */
[----:B------:R-:W-:-:S13]  /*1610*/  ISETP.GE.AND P0, PT, R9, 0x1, PT ;  /* 0x000000010900780c */ /* 0x000fda0003f06270 */
[----:B------:R-:W-:Y:S05]  /*1620*/  @P0 BRA `(.L_x_19) ;  /* 0x0000000000740947 */ /* 0x000fea0003800000 */
[----:B------:R-:W-:Y:S02]  /*1630*/  ISETP.GE.AND P0, PT, R9, -0x18, PT ;  /* 0xffffffe80900780c */ /* 0x000fe40003f06270 */
[----:B------:R-:W-:-:S11]  /*1640*/  LOP3.LUT R0, R0, 0x80000000, RZ, 0xc0, !PT ;  /* 0x8000000000007812 */ /* 0x000fd600078ec0ff */
[----:B------:R-:W-:Y:S05]  /*1650*/  @!P0 BRA `(.L_x_19) ;  /* 0x0000000000688947 */ /* 0x000fea0003800000 */
[CCC-:B------:R-:W-:Y:S01]  /*1660*/  FFMA.RZ R3, R10.reuse, R8.reuse, R7.reuse ;  /* 0x000000080a037223 */ /* 0x1c0fe2000000c007 */
[CCC-:B------:R-:W-:Y:S01]  /*1670*/  FFMA.RM R4, R10.reuse, R8.reuse, R7.reuse ;  /* 0x000000080a047223 */ /* 0x1c0fe20000004007 */
[C---:B------:R-:W-:Y:S02]  /*1680*/  ISETP.NE.AND P2, PT, R9.reuse, RZ, PT ;  /* 0x000000ff0900720c */ /* 0x040fe40003f45270 */
[----:B------:R-:W-:Y:S02]  /*1690*/  ISETP.NE.AND P1, PT, R9, RZ, PT ;  /* 0x000000ff0900720c */ /* 0x000fe40003f25270 */
[----:B------:R-:W-:Y:S01]  /*16a0*/  LOP3.LUT R6, R3, 0x7fffff, RZ, 0xc0, !PT ;  /* 0x007fffff03067812 */ /* 0x000fe200078ec0ff */
[----:B------:R-:W-:Y:S01]  /*16b0*/  FFMA.RP R3, R10, R8, R7 ;  /* 0x000000080a037223 */ /* 0x000fe20000008007 */
[----:B------:R-:W-:Y:S02]  /*16c0*/  VIADD R7, R9, 0x20 ;  /* 0x0000002009077836 */ /* 0x000fe40000000000 */
[----:B------:R-:W-:Y:S01]  /*16d0*/  LOP3.LUT R6, R6, 0x800000, RZ, 0xfc, !PT ;  /* 0x0080000006067812 */ /* 0x000fe200078efcff */
[----:B------:R-:W-:Y:S01]  /*16e0*/  IMAD.MOV R8, RZ, RZ, -R9 ;  /* 0x000000ffff087224 */ /* 0x000fe200078e0a09 */
[----:B------:R-:W-:-:S02]  /*16f0*/  FSETP.NEU.FTZ.AND P0, PT, R3, R4, PT ;  /* 0x000000040300720b */ /* 0x000fc40003f1d000 */
[----:B------:R-:W-:Y:S02]  /*1700*/  SHF.L.U32 R7, R6, R7, RZ ;  /* 0x0000000706077219 */ /* 0x000fe400000006ff */
[----:B------:R-:W-:Y:S02]  /*1710*/  SEL R3, R8, RZ, P2 ;  /* 0x000000ff08037207 */ /* 0x000fe40001000000 */
[----:B------:R-:W-:Y:S02]  /*1720*/  ISETP.NE.AND P1, PT, R7, RZ, P1 ;  /* 0x000000ff0700720c */ /* 0x000fe40000f25270 */
[----:B------:R-:W-:Y:S02]  /*1730*/  SHF.R.U32.HI R3, RZ, R3, R6 ;  /* 0x00000003ff037219 */ /* 0x000fe40000011606 */
[----:B------:R-:W-:Y:S02]  /*1740*/  PLOP3.LUT P0, PT, P0, P1, PT, 0xf8, 0x8f ;  /* 0x00000000008f781c */ /* 0x000fe40000703f70 */
[----:B------:R-:W-:-:S02]  /*1750*/  SHF.R.U32.HI R7, RZ, 0x1, R3 ;  /* 0x00000001ff077819 */ /* 0x000fc40000011603 */
[----:B------:R-:W-:-:S04]  /*1760*/  SEL R4, RZ, 0x1, !P0 ;  /* 0x00000001ff047807 */ /* 0x000fc80004000000 */
[----:B------:R-:W-:-:S04]  /*1770*/  LOP3.LUT R4, R4, 0x1, R7, 0xf8, !PT ;  /* 0x0000000104047812 */ /* 0x000fc800078ef807 */
[----:B------:R-:W-:-:S05]  /*1780*/  LOP3.LUT R4, R4, R3, RZ, 0xc0, !PT ;  /* 0x0000000304047212 */ /* 0x000fca00078ec0ff */
[----:B------:R-:W-:-:S05]  /*1790*/  IMAD.IADD R7, R7, 0x1, R4 ;  /* 0x0000000107077824 */ /* 0x000fca00078e0204 */
[----:B------:R-:W-:Y:S01]  /*17a0*/  LOP3.LUT R0, R7, R0, RZ, 0xfc, !PT ;  /* 0x0000000007007212 */ /* 0x000fe200078efcff */
[----:B------:R-:W-:Y:S06]  /*17b0*/  BRA `(.L_x_19) ;  /* 0x0000000000107947 */ /* 0x000fec0003800000 */
.L_x_18:
[----:B------:R-:W-:-:S04]  /*17c0*/  LOP3.LUT R0, R0, 0x80000000, RZ, 0xc0, !PT ;  /* 0x8000000000007812 */ /* 0x000fc800078ec0ff */
[----:B------:R-:W-:Y:S01]  /*17d0*/  LOP3.LUT R0, R0, 0x7f800000, RZ, 0xfc, !PT ;  /* 0x7f80000000007812 */ /* 0x000fe200078efcff */
[----:B------:R-:W-:Y:S06]  /*17e0*/  BRA `(.L_x_19) ;  /* 0x0000000000047947 */ /* 0x000fec0003800000 */
.L_x_17:
[----:B------:R-:W-:-:S07]  /*17f0*/  IMAD R0, R4, 0x800000, R0 ;  /* 0x0080000004007824 */ /* 0x000fce00078e0200 */
.L_x_19:
[----:B------:R-:W-:Y:S05]  /*1800*/  BSYNC.RECONVERGENT B2 ;  /* 0x0000000000027941 */ /* 0x000fea0003800200 */
.L_x_16:
[----:B------:R-:W-:Y:S05]  /*1810*/  BRA `(.L_x_20) ;  /* 0x0000000000207947 */ /* 0x000fea0003800000 */
.L_x_15:
[----:B------:R-:W-:-:S04]  /*1820*/  LOP3.LUT R0, R8, 0x80000000, R7, 0x48, !PT ;  /* 0x8000000008007812 */ /* 0x000fc800078e4807 */
[----:B------:R-:W-:Y:S01]  /*1830*/  LOP3.LUT R0, R0, 0x7f800000, RZ, 0xfc, !PT ;  /* 0x7f80000000007812 */ /* 0x000fe200078efcff */
[----:B------:R-:W-:Y:S06]  /*1840*/  BRA `(.L_x_20) ;  /* 0x0000000000147947 */ /* 0x000fec0003800000 */
.L_x_14:
[----:B------:R-:W-:Y:S01]  /*1850*/  LOP3.LUT R0, R8, 0x80000000, R7, 0x48, !PT ;  /* 0x8000000008007812 */ /* 0x000fe200078e4807 */
[----:B------:R-:W-:Y:S06]  /*1860*/  BRA `(.L_x_20) ;  /* 0x00000000000c7947 */ /* 0x000fec0003800000 */
.L_x_13:
[----:B------:R-:W0:Y:S01]  /*1870*/  MUFU.RSQ R0, -QNAN ;  /* 0xffc0000000007908 */ /* 0x000e220000001400 */
[----:B------:R-:W-:Y:S05]  /*1880*/  BRA `(.L_x_20) ;  /* 0x0000000000047947 */ /* 0x000fea0003800000 */
.L_x_12:
[----:B------:R-:W-:-:S07]  /*1890*/  FADD.FTZ R0, R0, R3 ;  /* 0x0000000300007221 */ /* 0x000fce0000010000 */
.L_x_20:
[----:B------:R-:W-:Y:S05]  /*18a0*/  BSYNC.RECONVERGENT B1 ;  /* 0x0000000000017941 */ /* 0x000fea0003800200 */
.L_x_10:
[----:B------:R-:W-:-:S04]  /*18b0*/  IMAD.MOV.U32 R3, RZ, RZ, 0x0 ;  /* 0x00000000ff037424 */ /* 0x000fc800078e00ff */
[----:B0-----:R-:W-:Y:S05]  /*18c0*/  RET.REL.NODEC R2 `(_Z13initAndUpdatePfS_ii) ;  /* 0xffffffe402cc7950 */ /* 0x001fea0003c3ffff */
.L_x_21:
[----:B------:R-:W-:-:S00]  /*18d0*/  BRA `(.L_x_21) ;  /* 0xfffffffc00fc7947 */ /* 0x000fc0000383ffff */
[----:B------:R-:W-:-:S00]  /*18e0*/  NOP ;  /* 0x0000000000007918 */ /* 0x000fc00000000000 */
        /* <DEDUP_REMOVED lines=9> */
.L_x_22:


//--------------------- .nv.global.init           --------------------------
	.section	.nv.global.init,"aw",@progbits
	.align	4
.nv.global.init:
	.type		__cudart_i2opi_f,@object
	.size		__cudart_i2opi_f,(.L_0 - __cudart_i2opi_f)
__cudart_i2opi_f:
        /*0000*/ 	.byte	0x41, 0x90, 0x43, 0x3c, 0x99, 0x95, 0x62, 0xdb, 0xc0, 0xdd, 0x34, 0xf5, 0xd1, 0x57, 0x27, 0xfc
        /*0010*/ 	.byte	0x29, 0x15, 0x44, 0x4e, 0x6e, 0x83, 0xf9, 0xa2
.L_0:


//--------------------- .nv.shared.reserved.0     --------------------------
	.section	.nv.shared.reserved.0,"aw",@nobits
	.weak		__nv_reservedSMEM_offset_0_alias
	.size		__nv_reservedSMEM_offset_0_alias, 0, 64
	.other		__nv_reservedSMEM_offset_0_alias,@"STO_CUDA_RESERVED_SHARED STV_DEFAULT"
__nv_reservedSMEM_offset_0_alias:
	.zero		0
	.zero		64


//--------------------- .nv.constant0._Z13initAndUpdatePfS_ii --------------------------
	.section	.nv.constant0._Z13initAndUpdatePfS_ii,"a",@progbits
	.sectionflags	@""
	.align	4
.nv.constant0._Z13initAndUpdatePfS_ii:
	.zero		920


//--------------------- SYMBOLS --------------------------

	.type		.nv.reservedSmem.offset0,@object
	.size		.nv.reservedSmem.offset0,0x4
